//
// Generated by NVIDIA NVVM Compiler
//
// Compiler Build ID: CL-36424714
// Cuda compilation tools, release 13.0, V13.0.88
// Based on NVVM 20.0.0
//

.version 9.0
.target sm_100
.address_size 64

	// .globl	_Z9MatEleMulPfS_S_ii

.visible .entry _Z9MatEleMulPfS_S_ii(
	.param .u64 .ptr .align 1 _Z9MatEleMulPfS_S_ii_param_0,
	.param .u64 .ptr .align 1 _Z9MatEleMulPfS_S_ii_param_1,
	.param .u64 .ptr .align 1 _Z9MatEleMulPfS_S_ii_param_2,
	.param .u32 _Z9MatEleMulPfS_S_ii_param_3,
	.param .u32 _Z9MatEleMulPfS_S_ii_param_4
)
{
	.reg .pred 	%p<4>;
	.reg .b32 	%r<14>;
	.reg .b32 	%f<4>;
	.reg .b64 	%rd<11>;

	ld.param.u64 	%rd1, [_Z9MatEleMulPfS_S_ii_param_0];
	ld.param.u64 	%rd2, [_Z9MatEleMulPfS_S_ii_param_1];
	ld.param.u64 	%rd3, [_Z9MatEleMulPfS_S_ii_param_2];
	ld.param.u32 	%r3, [_Z9MatEleMulPfS_S_ii_param_3];
	ld.param.u32 	%r4, [_Z9MatEleMulPfS_S_ii_param_4];
	mov.u32 	%r6, %tid.x;
	mov.u32 	%r7, %ntid.x;
	mov.u32 	%r8, %ctaid.x;
	mad.lo.s32 	%r1, %r7, %r8, %r6;
	mov.u32 	%r9, %tid.y;
	mov.u32 	%r10, %ntid.y;
	mov.u32 	%r11, %ctaid.y;
	mad.lo.s32 	%r12, %r10, %r11, %r9;
	setp.ge.s32 	%p1, %r1, %r3;
	setp.ge.s32 	%p2, %r12, %r4;
	or.pred  	%p3, %p1, %p2;
	@%p3 bra 	$L__BB0_2;
	cvta.to.global.u64 	%rd4, %rd1;
	cvta.to.global.u64 	%rd5, %rd2;
	cvta.to.global.u64 	%rd6, %rd3;
	mad.lo.s32 	%r13, %r3, %r12, %r1;
	mul.wide.s32 	%rd7, %r13, 4;
	add.s64 	%rd8, %rd4, %rd7;
	ld.global.f32 	%f1, [%rd8];
	add.s64 	%rd9, %rd5, %rd7;
	ld.global.f32 	%f2, [%rd9];
	mul.f32 	%f3, %f1, %f2;
	add.s64 	%rd10, %rd6, %rd7;
	st.global.f32 	[%rd10], %f3;
$L__BB0_2:
	ret;

}
	// .globl	_Z9MatEleAddPfS_S_ii
.visible .entry _Z9MatEleAddPfS_S_ii(
	.param .u64 .ptr .align 1 _Z9MatEleAddPfS_S_ii_param_0,
	.param .u64 .ptr .align 1 _Z9MatEleAddPfS_S_ii_param_1,
	.param .u64 .ptr .align 1 _Z9MatEleAddPfS_S_ii_param_2,
	.param .u32 _Z9MatEleAddPfS_S_ii_param_3,
	.param .u32 _Z9MatEleAddPfS_S_ii_param_4
)
{
	.reg .pred 	%p<4>;
	.reg .b32 	%r<14>;
	.reg .b32 	%f<4>;
	.reg .b64 	%rd<11>;

	ld.param.u64 	%rd1, [_Z9MatEleAddPfS_S_ii_param_0];
	ld.param.u64 	%rd2, [_Z9MatEleAddPfS_S_ii_param_1];
	ld.param.u64 	%rd3, [_Z9MatEleAddPfS_S_ii_param_2];
	ld.param.u32 	%r3, [_Z9MatEleAddPfS_S_ii_param_3];
	ld.param.u32 	%r4, [_Z9MatEleAddPfS_S_ii_param_4];
	mov.u32 	%r6, %tid.x;
	mov.u32 	%r7, %ntid.x;
	mov.u32 	%r8, %ctaid.x;
	mad.lo.s32 	%r1, %r7, %r8, %r6;
	mov.u32 	%r9, %tid.y;
	mov.u32 	%r10, %ntid.y;
	mov.u32 	%r11, %ctaid.y;
	mad.lo.s32 	%r12, %r10, %r11, %r9;
	setp.ge.s32 	%p1, %r1, %r3;
	setp.ge.s32 	%p2, %r12, %r4;
	or.pred  	%p3, %p1, %p2;
	@%p3 bra 	$L__BB1_2;
	cvta.to.global.u64 	%rd4, %rd1;
	cvta.to.global.u64 	%rd5, %rd2;
	cvta.to.global.u64 	%rd6, %rd3;
	mad.lo.s32 	%r13, %r3, %r12, %r1;
	mul.wide.s32 	%rd7, %r13, 4;
	add.s64 	%rd8, %rd4, %rd7;
	ld.global.f32 	%f1, [%rd8];
	add.s64 	%rd9, %rd5, %rd7;
	ld.global.f32 	%f2, [%rd9];
	add.f32 	%f3, %f1, %f2;
	add.s64 	%rd10, %rd6, %rd7;
	st.global.f32 	[%rd10], %f3;
$L__BB1_2:
	ret;

}
	// .globl	_Z14MatEleSubtractPfS_S_ii
.visible .entry _Z14MatEleSubtractPfS_S_ii(
	.param .u64 .ptr .align 1 _Z14MatEleSubtractPfS_S_ii_param_0,
	.param .u64 .ptr .align 1 _Z14MatEleSubtractPfS_S_ii_param_1,
	.param .u64 .ptr .align 1 _Z14MatEleSubtractPfS_S_ii_param_2,
	.param .u32 _Z14MatEleSubtractPfS_S_ii_param_3,
	.param .u32 _Z14MatEleSubtractPfS_S_ii_param_4
)
{
	.reg .pred 	%p<4>;
	.reg .b32 	%r<14>;
	.reg .b32 	%f<4>;
	.reg .b64 	%rd<11>;

	ld.param.u64 	%rd1, [_Z14MatEleSubtractPfS_S_ii_param_0];
	ld.param.u64 	%rd2, [_Z14MatEleSubtractPfS_S_ii_param_1];
	ld.param.u64 	%rd3, [_Z14MatEleSubtractPfS_S_ii_param_2];
	ld.param.u32 	%r3, [_Z14MatEleSubtractPfS_S_ii_param_3];
	ld.param.u32 	%r4, [_Z14MatEleSubtractPfS_S_ii_param_4];
	mov.u32 	%r6, %tid.x;
	mov.u32 	%r7, %ntid.x;
	mov.u32 	%r8, %ctaid.x;
	mad.lo.s32 	%r1, %r7, %r8, %r6;
	mov.u32 	%r9, %tid.y;
	mov.u32 	%r10, %ntid.y;
	mov.u32 	%r11, %ctaid.y;
	mad.lo.s32 	%r12, %r10, %r11, %r9;
	setp.ge.s32 	%p1, %r1, %r3;
	setp.ge.s32 	%p2, %r12, %r4;
	or.pred  	%p3, %p1, %p2;
	@%p3 bra 	$L__BB2_2;
	cvta.to.global.u64 	%rd4, %rd1;
	cvta.to.global.u64 	%rd5, %rd2;
	cvta.to.global.u64 	%rd6, %rd3;
	mad.lo.s32 	%r13, %r3, %r12, %r1;
	mul.wide.s32 	%rd7, %r13, 4;
	add.s64 	%rd8, %rd4, %rd7;
	ld.global.f32 	%f1, [%rd8];
	add.s64 	%rd9, %rd5, %rd7;
	ld.global.f32 	%f2, [%rd9];
	sub.f32 	%f3, %f1, %f2;
	add.s64 	%rd10, %rd6, %rd7;
	st.global.f32 	[%rd10], %f3;
$L__BB2_2:
	ret;

}
	// .globl	_Z12MatEleSquarePfS_ii
.visible .entry _Z12MatEleSquarePfS_ii(
	.param .u64 .ptr .align 1 _Z12MatEleSquarePfS_ii_param_0,
	.param .u64 .ptr .align 1 _Z12MatEleSquarePfS_ii_param_1,
	.param .u32 _Z12MatEleSquarePfS_ii_param_2,
	.param .u32 _Z12MatEleSquarePfS_ii_param_3
)
{
	.reg .pred 	%p<4>;
	.reg .b32 	%r<14>;
	.reg .b32 	%f<3>;
	.reg .b64 	%rd<8>;

	ld.param.u64 	%rd1, [_Z12MatEleSquarePfS_ii_param_0];
	ld.param.u64 	%rd2, [_Z12MatEleSquarePfS_ii_param_1];
	ld.param.u32 	%r3, [_Z12MatEleSquarePfS_ii_param_2];
	ld.param.u32 	%r4, [_Z12MatEleSquarePfS_ii_param_3];
	mov.u32 	%r6, %tid.x;
	mov.u32 	%r7, %ntid.x;
	mov.u32 	%r8, %ctaid.x;
	mad.lo.s32 	%r1, %r7, %r8, %r6;
	mov.u32 	%r9, %tid.y;
	mov.u32 	%r10, %ntid.y;
	mov.u32 	%r11, %ctaid.y;
	mad.lo.s32 	%r12, %r10, %r11, %r9;
	setp.ge.s32 	%p1, %r1, %r3;
	setp.ge.s32 	%p2, %r12, %r4;
	or.pred  	%p3, %p1, %p2;
	@%p3 bra 	$L__BB3_2;
	cvta.to.global.u64 	%rd3, %rd1;
	cvta.to.global.u64 	%rd4, %rd2;
	mad.lo.s32 	%r13, %r3, %r12, %r1;
	mul.wide.s32 	%rd5, %r13, 4;
	add.s64 	%rd6, %rd3, %rd5;
	ld.global.f32 	%f1, [%rd6];
	mul.f32 	%f2, %f1, %f1;
	add.s64 	%rd7, %rd4, %rd5;
	st.global.f32 	[%rd7], %f2;
$L__BB3_2:
	ret;

}
	// .globl	_Z12MatEleDividePfS_S_ii
.visible .entry _Z12MatEleDividePfS_S_ii(
	.param .u64 .ptr .align 1 _Z12MatEleDividePfS_S_ii_param_0,
	.param .u64 .ptr .align 1 _Z12MatEleDividePfS_S_ii_param_1,
	.param .u64 .ptr .align 1 _Z12MatEleDividePfS_S_ii_param_2,
	.param .u32 _Z12MatEleDividePfS_S_ii_param_3,
	.param .u32 _Z12MatEleDividePfS_S_ii_param_4
)
{
	.reg .pred 	%p<4>;
	.reg .b32 	%r<14>;
	.reg .b32 	%f<4>;
	.reg .b64 	%rd<11>;

	ld.param.u64 	%rd1, [_Z12MatEleDividePfS_S_ii_param_0];
	ld.param.u64 	%rd2, [_Z12MatEleDividePfS_S_ii_param_1];
	ld.param.u64 	%rd3, [_Z12MatEleDividePfS_S_ii_param_2];
	ld.param.u32 	%r3, [_Z12MatEleDividePfS_S_ii_param_3];
	ld.param.u32 	%r4, [_Z12MatEleDividePfS_S_ii_param_4];
	mov.u32 	%r6, %tid.x;
	mov.u32 	%r7, %ntid.x;
	mov.u32 	%r8, %ctaid.x;
	mad.lo.s32 	%r1, %r7, %r8, %r6;
	mov.u32 	%r9, %tid.y;
	mov.u32 	%r10, %ntid.y;
	mov.u32 	%r11, %ctaid.y;
	mad.lo.s32 	%r12, %r10, %r11, %r9;
	setp.ge.s32 	%p1, %r1, %r3;
	setp.ge.s32 	%p2, %r12, %r4;
	or.pred  	%p3, %p1, %p2;
	@%p3 bra 	$L__BB4_2;
	cvta.to.global.u64 	%rd4, %rd1;
	cvta.to.global.u64 	%rd5, %rd2;
	cvta.to.global.u64 	%rd6, %rd3;
	mad.lo.s32 	%r13, %r3, %r12, %r1;
	mul.wide.s32 	%rd7, %r13, 4;
	add.s64 	%rd8, %rd4, %rd7;
	ld.global.f32 	%f1, [%rd8];
	add.s64 	%rd9, %rd5, %rd7;
	ld.global.f32 	%f2, [%rd9];
	div.rn.f32 	%f3, %f1, %f2;
	add.s64 	%rd10, %rd6, %rd7;
	st.global.f32 	[%rd10], %f3;
$L__BB4_2:
	ret;

}


// ===== COMPILED SASS (sm_100) =====

	.target	sm_100

	.elftype	@"ET_EXEC"


//--------------------- .note.nv.tkinfo           --------------------------
	.section	.note.nv.tkinfo,"",@"SHT_NOTE"
	.sectionflags	@"SHF_NOTE_NV_TKINFO"
	.tkinfo
        /*0018*/ 	.word	0x00000002
        /*0030*/ 	.string	""
        /*0030*/ 	.string	"ptxas"
        /*0030*/ 	.string	"Cuda compilation tools, release 13.0, V13.0.88"
        /*0030*/ 	.string	"Build cuda_13.0.r13.0/compiler.36424714_0"
        /*0030*/ 	.string	"-arch sm_100 -m 64 "



//--------------------- .note.nv.cuinfo           --------------------------
	.section	.note.nv.cuinfo,"",@"SHT_NOTE"
	.sectionflags	@"SHF_NOTE_NV_CUINFO"
        /*0018*/ 	.short	0x0002
        /*001a*/ 	.short	0x0064
        /*001c*/ 	.short	0x0082
	.zero		2


//--------------------- .nv.info                  --------------------------
	.section	.nv.info,"",@"SHT_CUDA_INFO"
	.align	4


	//----- nvinfo : EIATTR_REGCOUNT
	.align		4
        /*0000*/ 	.byte	0x04, 0x2f
        /*0002*/ 	.short	(.L_1 - .L_0)
	.align		4
.L_0:
        /*0004*/ 	.word	index@(_Z9MatEleMulPfS_S_ii)
        /*0008*/ 	.word	0x0000000c


	//----- nvinfo : EIATTR_FRAME_SIZE
	.align		4
.L_1:
        /*000c*/ 	.byte	0x04, 0x11
        /*000e*/ 	.short	(.L_3 - .L_2)
	.align		4
.L_2:
        /*0010*/ 	.word	index@(_Z9MatEleMulPfS_S_ii)
        /*0014*/ 	.word	0x00000000


	//----- nvinfo : EIATTR_REGCOUNT
	.align		4
.L_3:
        /*0018*/ 	.byte	0x04, 0x2f
        /*001a*/ 	.short	(.L_5 - .L_4)
	.align		4
.L_4:
        /*001c*/ 	.word	index@(_Z9MatEleAddPfS_S_ii)
        /*0020*/ 	.word	0x0000000c


	//----- nvinfo : EIATTR_FRAME_SIZE
	.align		4
.L_5:
        /*0024*/ 	.byte	0x04, 0x11
        /*0026*/ 	.short	(.L_7 - .L_6)
	.align		4
.L_6:
        /*0028*/ 	.word	index@(_Z9MatEleAddPfS_S_ii)
        /*002c*/ 	.word	0x00000000


	//----- nvinfo : EIATTR_REGCOUNT
	.align		4
.L_7:
        /*0030*/ 	.byte	0x04, 0x2f
        /*0032*/ 	.short	(.L_9 - .L_8)
	.align		4
.L_8:
        /*0034*/ 	.word	index@(_Z14MatEleSubtractPfS_S_ii)
        /*0038*/ 	.word	0x0000000c


	//----- nvinfo : EIATTR_FRAME_SIZE
	.align		4
.L_9:
        /*003c*/ 	.byte	0x04, 0x11
        /*003e*/ 	.short	(.L_11 - .L_10)
	.align		4
.L_10:
        /*0040*/ 	.word	index@(_Z14MatEleSubtractPfS_S_ii)
        /*0044*/ 	.word	0x00000000


	//----- nvinfo : EIATTR_REGCOUNT
	.align		4
.L_11:
        /*0048*/ 	.byte	0x04, 0x2f
        /*004a*/ 	.short	(.L_13 - .L_12)
	.align		4
.L_12:
        /*004c*/ 	.word	index@(_Z12MatEleSquarePfS_ii)
        /*0050*/ 	.word	0x0000000a


	//----- nvinfo : EIATTR_FRAME_SIZE
	.align		4
.L_13:
        /*0054*/ 	.byte	0x04, 0x11
        /*0056*/ 	.short	(.L_15 - .L_14)
	.align		4
.L_14:
        /*0058*/ 	.word	index@(_Z12MatEleSquarePfS_ii)
        /*005c*/ 	.word	0x00000000


	//----- nvinfo : EIATTR_REGCOUNT
	.align		4
.L_15:
        /*0060*/ 	.byte	0x04, 0x2f
        /*0062*/ 	.short	(.L_17 - .L_16)
	.align		4
.L_16:
        /*0064*/ 	.word	index@(_Z12MatEleDividePfS_S_ii)
        /*0068*/ 	.word	0x00000010


	//----- nvinfo : EIATTR_FRAME_SIZE
	.align		4
.L_17:
        /*006c*/ 	.byte	0x04, 0x11
        /*006e*/ 	.short	(.L_19 - .L_18)
	.align		4
.L_18:
        /*0070*/ 	.word	index@($__internal_0_$__cuda_sm3x_div_rn_noftz_f32_slowpath)
        /*0074*/ 	.word	0x00000000


	//----- nvinfo : EIATTR_FRAME_SIZE
	.align		4
.L_19:
        /*0078*/ 	.byte	0x04, 0x11
        /*007a*/ 	.short	(.L_21 - .L_20)
	.align		4
.L_20:
        /*007c*/ 	.word	index@(_Z12MatEleDividePfS_S_ii)
        /*0080*/ 	.word	0x00000000


	//----- nvinfo : EIATTR_MIN_STACK_SIZE
	.align		4
.L_21:
        /*0084*/ 	.byte	0x04, 0x12
        /*0086*/ 	.short	(.L_23 - .L_22)
	.align		4
.L_22:
        /*0088*/ 	.word	index@(_Z12MatEleDividePfS_S_ii)
        /*008c*/ 	.word	0x00000000


	//----- nvinfo : EIATTR_MIN_STACK_SIZE
	.align		4
.L_23:
        /*0090*/ 	.byte	0x04, 0x12
        /*0092*/ 	.short	(.L_25 - .L_24)
	.align		4
.L_24:
        /*0094*/ 	.word	index@(_Z12MatEleSquarePfS_ii)
        /*0098*/ 	.word	0x00000000


	//----- nvinfo : EIATTR_MIN_STACK_SIZE
	.align		4
.L_25:
        /*009c*/ 	.byte	0x04, 0x12
        /*009e*/ 	.short	(.L_27 - .L_26)
	.align		4
.L_26:
        /*00a0*/ 	.word	index@(_Z14MatEleSubtractPfS_S_ii)
        /*00a4*/ 	.word	0x00000000


	//----- nvinfo : EIATTR_MIN_STACK_SIZE
	.align		4
.L_27:
        /*00a8*/ 	.byte	0x04, 0x12
        /*00aa*/ 	.short	(.L_29 - .L_28)
	.align		4
.L_28:
        /*00ac*/ 	.word	index@(_Z9MatEleAddPfS_S_ii)
        /*00b0*/ 	.word	0x00000000


	//----- nvinfo : EIATTR_MIN_STACK_SIZE
	.align		4
.L_29:
        /*00b4*/ 	.byte	0x04, 0x12
        /*00b6*/ 	.short	(.L_31 - .L_30)
	.align		4
.L_30:
        /*00b8*/ 	.word	index@(_Z9MatEleMulPfS_S_ii)
        /*00bc*/ 	.word	0x00000000
.L_31:


//--------------------- .nv.compat                --------------------------
	.section	.nv.compat,"",@"SHT_CUDA_COMPAT_INFO"
	.align	4
        /*0000*/ 	.byte	0x02, 0x09, 0x00, 0x00, 0x02, 0x02, 0x01, 0x00, 0x02, 0x05, 0x05, 0x00, 0x03, 0x07, 0x01, 0x01
        /*0010*/ 	.byte	0x02, 0x03, 0x00, 0x00, 0x02, 0x06, 0x01, 0x00, 0x04, 0x0b, 0x08, 0x00, 0x01, 0x00, 0x00, 0x00
        /*0020*/ 	.byte	0x00, 0x00, 0x00, 0x00


//--------------------- .nv.info._Z12MatEleDividePfS_S_ii --------------------------
	.section	.nv.info._Z12MatEleDividePfS_S_ii,"",@"SHT_CUDA_INFO"
	.sectionflags	@""
	.align	4


	//----- nvinfo : EIATTR_CUDA_API_VERSION
	.align		4
        /*0000*/ 	.byte	0x04, 0x37
        /*0002*/ 	.short	(.L_33 - .L_32)
.L_32:
        /*0004*/ 	.word	0x00000082


	//----- nvinfo : EIATTR_KPARAM_INFO
	.align		4
.L_33:
        /*0008*/ 	.byte	0x04, 0x17
        /*000a*/ 	.short	(.L_35 - .L_34)
.L_34:
        /*000c*/ 	.word	0x00000000
        /*0010*/ 	.short	0x0004
        /*0012*/ 	.short	0x001c
        /*0014*/ 	.byte	0x00, 0xf0, 0x11, 0x00


	//----- nvinfo : EIATTR_KPARAM_INFO
	.align		4
.L_35:
        /*0018*/ 	.byte	0x04, 0x17
        /*001a*/ 	.short	(.L_37 - .L_36)
.L_36:
        /*001c*/ 	.word	0x00000000
        /*0020*/ 	.short	0x0003
        /*0022*/ 	.short	0x0018
        /*0024*/ 	.byte	0x00, 0xf0, 0x11, 0x00


	//----- nvinfo : EIATTR_KPARAM_INFO
	.align		4
.L_37:
        /*0028*/ 	.byte	0x04, 0x17
        /*002a*/ 	.short	(.L_39 - .L_38)
.L_38:
        /*002c*/ 	.word	0x00000000
        /*0030*/ 	.short	0x0002
        /*0032*/ 	.short	0x0010
        /*0034*/ 	.byte	0x00, 0xf5, 0x21, 0x00


	//----- nvinfo : EIATTR_KPARAM_INFO
	.align		4
.L_39:
        /*0038*/ 	.byte	0x04, 0x17
        /*003a*/ 	.short	(.L_41 - .L_40)
.L_40:
        /*003c*/ 	.word	0x00000000
        /*0040*/ 	.short	0x0001
        /*0042*/ 	.short	0x0008
        /*0044*/ 	.byte	0x00, 0xf5, 0x21, 0x00


	//----- nvinfo : EIATTR_KPARAM_INFO
	.align		4
.L_41:
        /*0048*/ 	.byte	0x04, 0x17
        /*004a*/ 	.short	(.L_43 - .L_42)
.L_42:
        /*004c*/ 	.word	0x00000000
        /*0050*/ 	.short	0x0000
        /*0052*/ 	.short	0x0000
        /*0054*/ 	.byte	0x00, 0xf5, 0x21, 0x00


	//----- nvinfo : EIATTR_SPARSE_MMA_MASK
	.align		4
.L_43:
        /*0058*/ 	.byte	0x03, 0x50
        /*005a*/ 	.short	0x0000


	//----- nvinfo : EIATTR_MAXREG_COUNT
	.align		4
        /*005c*/ 	.byte	0x03, 0x1b
        /*005e*/ 	.short	0x00ff


	//----- nvinfo : EIATTR_MERCURY_ISA_VERSION
	.align		4
        /*0060*/ 	.byte	0x03, 0x5f
        /*0062*/ 	.short	0x0101


	//----- nvinfo : EIATTR_VRC_CTA_INIT_COUNT
	.align		4
        /*0064*/ 	.byte	0x02, 0x4a
	.zero		1
	.zero		1


	//----- nvinfo : EIATTR_EXIT_INSTR_OFFSETS
	.align		4
        /*0068*/ 	.byte	0x04, 0x1c
        /*006a*/ 	.short	(.L_45 - .L_44)


	//   ....[0]....
.L_44:
        /*006c*/ 	.word	0x000000c0


	//   ....[1]....
        /*0070*/ 	.word	0x00000250


	//----- nvinfo : EIATTR_CRS_STACK_SIZE
	.align		4
.L_45:
        /*0074*/ 	.byte	0x04, 0x1e
        /*0076*/ 	.short	(.L_47 - .L_46)
.L_46:
        /*0078*/ 	.word	0x00000000


	//----- nvinfo : EIATTR_CBANK_PARAM_SIZE
	.align		4
.L_47:
        /*007c*/ 	.byte	0x03, 0x19
        /*007e*/ 	.short	0x0020


	//----- nvinfo : EIATTR_PARAM_CBANK
	.align		4
        /*0080*/ 	.byte	0x04, 0x0a
        /*0082*/ 	.short	(.L_49 - .L_48)
	.align		4
.L_48:
        /*0084*/ 	.word	index@(.nv.constant0._Z12MatEleDividePfS_S_ii)
        /*0088*/ 	.short	0x0380
        /*008a*/ 	.short	0x0020


	//----- nvinfo : EIATTR_SW_WAR
	.align		4
.L_49:
        /*008c*/ 	.byte	0x04, 0x36
        /*008e*/ 	.short	(.L_51 - .L_50)
.L_50:
        /*0090*/ 	.word	0x00000008
.L_51:


//--------------------- .nv.info._Z12MatEleSquarePfS_ii --------------------------
	.section	.nv.info._Z12MatEleSquarePfS_ii,"",@"SHT_CUDA_INFO"
	.sectionflags	@""
	.align	4


	//----- nvinfo : EIATTR_CUDA_API_VERSION
	.align		4
        /*0000*/ 	.byte	0x04, 0x37
        /*0002*/ 	.short	(.L_53 - .L_52)
.L_52:
        /*0004*/ 	.word	0x00000082


	//----- nvinfo : EIATTR_KPARAM_INFO
	.align		4
.L_53:
        /*0008*/ 	.byte	0x04, 0x17
        /*000a*/ 	.short	(.L_55 - .L_54)
.L_54:
        /*000c*/ 	.word	0x00000000
        /*0010*/ 	.short	0x0003
        /*0012*/ 	.short	0x0014
        /*0014*/ 	.byte	0x00, 0xf0, 0x11, 0x00


	//----- nvinfo : EIATTR_KPARAM_INFO
	.align		4
.L_55:
        /*0018*/ 	.byte	0x04, 0x17
        /*001a*/ 	.short	(.L_57 - .L_56)
.L_56:
        /*001c*/ 	.word	0x00000000
        /*0020*/ 	.short	0x0002
        /*0022*/ 	.short	0x0010
        /*0024*/ 	.byte	0x00, 0xf0, 0x11, 0x00


	//----- nvinfo : EIATTR_KPARAM_INFO
	.align		4
.L_57:
        /*0028*/ 	.byte	0x04, 0x17
        /*002a*/ 	.short	(.L_59 - .L_58)
.L_58:
        /*002c*/ 	.word	0x00000000
        /*0030*/ 	.short	0x0001
        /*0032*/ 	.short	0x0008
        /*0034*/ 	.byte	0x00, 0xf5, 0x21, 0x00


	//----- nvinfo : EIATTR_KPARAM_INFO
	.align		4
.L_59:
        /*0038*/ 	.byte	0x04, 0x17
        /*003a*/ 	.short	(.L_61 - .L_60)
.L_60:
        /*003c*/ 	.word	0x00000000
        /*0040*/ 	.short	0x0000
        /*0042*/ 	.short	0x0000
        /*0044*/ 	.byte	0x00, 0xf5, 0x21, 0x00


	//----- nvinfo : EIATTR_SPARSE_MMA_MASK
	.align		4
.L_61:
        /*0048*/ 	.byte	0x03, 0x50
        /*004a*/ 	.short	0x0000


	//----- nvinfo : EIATTR_MAXREG_COUNT
	.align		4
        /*004c*/ 	.byte	0x03, 0x1b
        /*004e*/ 	.short	0x00ff


	//----- nvinfo : EIATTR_MERCURY_ISA_VERSION
	.align		4
        /*0050*/ 	.byte	0x03, 0x5f
        /*0052*/ 	.short	0x0101


	//----- nvinfo : EIATTR_VRC_CTA_INIT_COUNT
	.align		4
        /*0054*/ 	.byte	0x02, 0x4a
	.zero		1
	.zero		1


	//----- nvinfo : EIATTR_EXIT_INSTR_OFFSETS
	.align		4
        /*0058*/ 	.byte	0x04, 0x1c
        /*005a*/ 	.short	(.L_63 - .L_62)


	//   ....[0]....
.L_62:
        /*005c*/ 	.word	0x000000c0


	//   ....[1]....
        /*0060*/ 	.word	0x00000160


	//----- nvinfo : EIATTR_CBANK_PARAM_SIZE
	.align		4
.L_63:
        /*0064*/ 	.byte	0x03, 0x19
        /*0066*/ 	.short	0x0018


	//----- nvinfo : EIATTR_PARAM_CBANK
	.align		4
        /*0068*/ 	.byte	0x04, 0x0a
        /*006a*/ 	.short	(.L_65 - .L_64)
	.align		4
.L_64:
        /*006c*/ 	.word	index@(.nv.constant0._Z12MatEleSquarePfS_ii)
        /*0070*/ 	.short	0x0380
        /*0072*/ 	.short	0x0018


	//----- nvinfo : EIATTR_SW_WAR
	.align		4
.L_65:
        /*0074*/ 	.byte	0x04, 0x36
        /*0076*/ 	.short	(.L_67 - .L_66)
.L_66:
        /*0078*/ 	.word	0x00000008
.L_67:


//--------------------- .nv.info._Z14MatEleSubtractPfS_S_ii --------------------------
	.section	.nv.info._Z14MatEleSubtractPfS_S_ii,"",@"SHT_CUDA_INFO"
	.sectionflags	@""
	.align	4


	//----- nvinfo : EIATTR_CUDA_API_VERSION
	.align		4
        /*0000*/ 	.byte	0x04, 0x37
        /*0002*/ 	.short	(.L_69 - .L_68)
.L_68:
        /*0004*/ 	.word	0x00000082


	//----- nvinfo : EIATTR_KPARAM_INFO
	.align		4
.L_69:
        /*0008*/ 	.byte	0x04, 0x17
        /*000a*/ 	.short	(.L_71 - .L_70)
.L_70:
        /*000c*/ 	.word	0x00000000
        /*0010*/ 	.short	0x0004
        /*0012*/ 	.short	0x001c
        /*0014*/ 	.byte	0x00, 0xf0, 0x11, 0x00


	//----- nvinfo : EIATTR_KPARAM_INFO
	.align		4
.L_71:
        /*0018*/ 	.byte	0x04, 0x17
        /*001a*/ 	.short	(.L_73 - .L_72)
.L_72:
        /*001c*/ 	.word	0x00000000
        /*0020*/ 	.short	0x0003
        /*0022*/ 	.short	0x0018
        /*0024*/ 	.byte	0x00, 0xf0, 0x11, 0x00


	//----- nvinfo : EIATTR_KPARAM_INFO
	.align		4
.L_73:
        /*0028*/ 	.byte	0x04, 0x17
        /*002a*/ 	.short	(.L_75 - .L_74)
.L_74:
        /*002c*/ 	.word	0x00000000
        /*0030*/ 	.short	0x0002
        /*0032*/ 	.short	0x0010
        /*0034*/ 	.byte	0x00, 0xf5, 0x21, 0x00


	//----- nvinfo : EIATTR_KPARAM_INFO
	.align		4
.L_75:
        /*0038*/ 	.byte	0x04, 0x17
        /*003a*/ 	.short	(.L_77 - .L_76)
.L_76:
        /*003c*/ 	.word	0x00000000
        /*0040*/ 	.short	0x0001
        /*0042*/ 	.short	0x0008
        /*0044*/ 	.byte	0x00, 0xf5, 0x21, 0x00


	//----- nvinfo : EIATTR_KPARAM_INFO
	.align		4
.L_77:
        /*0048*/ 	.byte	0x04, 0x17
        /*004a*/ 	.short	(.L_79 - .L_78)
.L_78:
        /*004c*/ 	.word	0x00000000
        /*0050*/ 	.short	0x0000
        /*0052*/ 	.short	0x0000
        /*0054*/ 	.byte	0x00, 0xf5, 0x21, 0x00


	//----- nvinfo : EIATTR_SPARSE_MMA_MASK
	.align		4
.L_79:
        /*0058*/ 	.byte	0x03, 0x50
        /*005a*/ 	.short	0x0000


	//----- nvinfo : EIATTR_MAXREG_COUNT
	.align		4
        /*005c*/ 	.byte	0x03, 0x1b
        /*005e*/ 	.short	0x00ff


	//----- nvinfo : EIATTR_MERCURY_ISA_VERSION
	.align		4
        /*0060*/ 	.byte	0x03, 0x5f
        /*0062*/ 	.short	0x0101


	//----- nvinfo : EIATTR_VRC_CTA_INIT_COUNT
	.align		4
        /*0064*/ 	.byte	0x02, 0x4a
	.zero		1
	.zero		1


	//----- nvinfo : EIATTR_EXIT_INSTR_OFFSETS
	.align		4
        /*0068*/ 	.byte	0x04, 0x1c
        /*006a*/ 	.short	(.L_81 - .L_80)


	//   ....[0]....
.L_80:
        /*006c*/ 	.word	0x000000c0


	//   ....[1]....
        /*0070*/ 	.word	0x00000190


	//----- nvinfo : EIATTR_CBANK_PARAM_SIZE
	.align		4
.L_81:
        /*0074*/ 	.byte	0x03, 0x19
        /*0076*/ 	.short	0x0020


	//----- nvinfo : EIATTR_PARAM_CBANK
	.align		4
        /*0078*/ 	.byte	0x04, 0x0a
        /*007a*/ 	.short	(.L_83 - .L_82)
	.align		4
.L_82:
        /*007c*/ 	.word	index@(.nv.constant0._Z14MatEleSubtractPfS_S_ii)
        /*0080*/ 	.short	0x0380
        /*0082*/ 	.short	0x0020


	//----- nvinfo : EIATTR_SW_WAR
	.align		4
.L_83:
        /*0084*/ 	.byte	0x04, 0x36
        /*0086*/ 	.short	(.L_85 - .L_84)
.L_84:
        /*0088*/ 	.word	0x00000008
.L_85:


//--------------------- .nv.info._Z9MatEleAddPfS_S_ii --------------------------
	.section	.nv.info._Z9MatEleAddPfS_S_ii,"",@"SHT_CUDA_INFO"
	.sectionflags	@""
	.align	4


	//----- nvinfo : EIATTR_CUDA_API_VERSION
	.align		4
        /*0000*/ 	.byte	0x04, 0x37
        /*0002*/ 	.short	(.L_87 - .L_86)
.L_86:
        /*0004*/ 	.word	0x00000082


	//----- nvinfo : EIATTR_KPARAM_INFO
	.align		4
.L_87:
        /*0008*/ 	.byte	0x04, 0x17
        /*000a*/ 	.short	(.L_89 - .L_88)
.L_88:
        /*000c*/ 	.word	0x00000000
        /*0010*/ 	.short	0x0004
        /*0012*/ 	.short	0x001c
        /*0014*/ 	.byte	0x00, 0xf0, 0x11, 0x00


	//----- nvinfo : EIATTR_KPARAM_INFO
	.align		4
.L_89:
        /*0018*/ 	.byte	0x04, 0x17
        /*001a*/ 	.short	(.L_91 - .L_90)
.L_90:
        /*001c*/ 	.word	0x00000000
        /*0020*/ 	.short	0x0003
        /*0022*/ 	.short	0x0018
        /*0024*/ 	.byte	0x00, 0xf0, 0x11, 0x00


	//----- nvinfo : EIATTR_KPARAM_INFO
	.align		4
.L_91:
        /*0028*/ 	.byte	0x04, 0x17
        /*002a*/ 	.short	(.L_93 - .L_92)
.L_92:
        /*002c*/ 	.word	0x00000000
        /*0030*/ 	.short	0x0002
        /*0032*/ 	.short	0x0010
        /*0034*/ 	.byte	0x00, 0xf5, 0x21, 0x00


	//----- nvinfo : EIATTR_KPARAM_INFO
	.align		4
.L_93:
        /*0038*/ 	.byte	0x04, 0x17
        /*003a*/ 	.short	(.L_95 - .L_94)
.L_94:
        /*003c*/ 	.word	0x00000000
        /*0040*/ 	.short	0x0001
        /*0042*/ 	.short	0x0008
        /*0044*/ 	.byte	0x00, 0xf5, 0x21, 0x00


	//----- nvinfo : EIATTR_KPARAM_INFO
	.align		4
.L_95:
        /*0048*/ 	.byte	0x04, 0x17
        /*004a*/ 	.short	(.L_97 - .L_96)
.L_96:
        /*004c*/ 	.word	0x00000000
        /*0050*/ 	.short	0x0000
        /*0052*/ 	.short	0x0000
        /*0054*/ 	.byte	0x00, 0xf5, 0x21, 0x00


	//----- nvinfo : EIATTR_SPARSE_MMA_MASK
	.align		4
.L_97:
        /*0058*/ 	.byte	0x03, 0x50
        /*005a*/ 	.short	0x0000


	//----- nvinfo : EIATTR_MAXREG_COUNT
	.align		4
        /*005c*/ 	.byte	0x03, 0x1b
        /*005e*/ 	.short	0x00ff


	//----- nvinfo : EIATTR_MERCURY_ISA_VERSION
	.align		4
        /*0060*/ 	.byte	0x03, 0x5f
        /*0062*/ 	.short	0x0101


	//----- nvinfo : EIATTR_VRC_CTA_INIT_COUNT
	.align		4
        /*0064*/ 	.byte	0x02, 0x4a
	.zero		1
	.zero		1


	//----- nvinfo : EIATTR_EXIT_INSTR_OFFSETS
	.align		4
        /*0068*/ 	.byte	0x04, 0x1c
        /*006a*/ 	.short	(.L_99 - .L_98)


	//   ....[0]....
.L_98:
        /*006c*/ 	.word	0x000000c0


	//   ....[1]....
        /*0070*/ 	.word	0x00000190


	//----- nvinfo : EIATTR_CBANK_PARAM_SIZE
	.align		4
.L_99:
        /*0074*/ 	.byte	0x03, 0x19
        /*0076*/ 	.short	0x0020


	//----- nvinfo : EIATTR_PARAM_CBANK
	.align		4
        /*0078*/ 	.byte	0x04, 0x0a
        /*007a*/ 	.short	(.L_101 - .L_100)
	.align		4
.L_100:
        /*007c*/ 	.word	index@(.nv.constant0._Z9MatEleAddPfS_S_ii)
        /*0080*/ 	.short	0x0380
        /*0082*/ 	.short	0x0020


	//----- nvinfo : EIATTR_SW_WAR
	.align		4
.L_101:
        /*0084*/ 	.byte	0x04, 0x36
        /*0086*/ 	.short	(.L_103 - .L_102)
.L_102:
        /*0088*/ 	.word	0x00000008
.L_103:


//--------------------- .nv.info._Z9MatEleMulPfS_S_ii --------------------------
	.section	.nv.info._Z9MatEleMulPfS_S_ii,"",@"SHT_CUDA_INFO"
	.sectionflags	@""
	.align	4


	//----- nvinfo : EIATTR_CUDA_API_VERSION
	.align		4
        /*0000*/ 	.byte	0x04, 0x37
        /*0002*/ 	.short	(.L_105 - .L_104)
.L_104:
        /*0004*/ 	.word	0x00000082


	//----- nvinfo : EIATTR_KPARAM_INFO
	.align		4
.L_105:
        /*0008*/ 	.byte	0x04, 0x17
        /*000a*/ 	.short	(.L_107 - .L_106)
.L_106:
        /*000c*/ 	.word	0x00000000
        /*0010*/ 	.short	0x0004
        /*0012*/ 	.short	0x001c
        /*0014*/ 	.byte	0x00, 0xf0, 0x11, 0x00


	//----- nvinfo : EIATTR_KPARAM_INFO
	.align		4
.L_107:
        /*0018*/ 	.byte	0x04, 0x17
        /*001a*/ 	.short	(.L_109 - .L_108)
.L_108:
        /*001c*/ 	.word	0x00000000
        /*0020*/ 	.short	0x0003
        /*0022*/ 	.short	0x0018
        /*0024*/ 	.byte	0x00, 0xf0, 0x11, 0x00


	//----- nvinfo : EIATTR_KPARAM_INFO
	.align		4
.L_109:
        /*0028*/ 	.byte	0x04, 0x17
        /*002a*/ 	.short	(.L_111 - .L_110)
.L_110:
        /*002c*/ 	.word	0x00000000
        /*0030*/ 	.short	0x0002
        /*0032*/ 	.short	0x0010
        /*0034*/ 	.byte	0x00, 0xf5, 0x21, 0x00


	//----- nvinfo : EIATTR_KPARAM_INFO
	.align		4
.L_111:
        /*0038*/ 	.byte	0x04, 0x17
        /*003a*/ 	.short	(.L_113 - .L_112)
.L_112:
        /*003c*/ 	.word	0x00000000
        /*0040*/ 	.short	0x0001
        /*0042*/ 	.short	0x0008
        /*0044*/ 	.byte	0x00, 0xf5, 0x21, 0x00


	//----- nvinfo : EIATTR_KPARAM_INFO
	.align		4
.L_113:
        /*0048*/ 	.byte	0x04, 0x17
        /*004a*/ 	.short	(.L_115 - .L_114)
.L_114:
        /*004c*/ 	.word	0x00000000
        /*0050*/ 	.short	0x0000
        /*0052*/ 	.short	0x0000
        /*0054*/ 	.byte	0x00, 0xf5, 0x21, 0x00


	//----- nvinfo : EIATTR_SPARSE_MMA_MASK
	.align		4
.L_115:
        /*0058*/ 	.byte	0x03, 0x50
        /*005a*/ 	.short	0x0000


	//----- nvinfo : EIATTR_MAXREG_COUNT
	.align		4
        /*005c*/ 	.byte	0x03, 0x1b
        /*005e*/ 	.short	0x00ff


	//----- nvinfo : EIATTR_MERCURY_ISA_VERSION
	.align		4
        /*0060*/ 	.byte	0x03, 0x5f
        /*0062*/ 	.short	0x0101


	//----- nvinfo : EIATTR_VRC_CTA_INIT_COUNT
	.align		4
        /*0064*/ 	.byte	0x02, 0x4a
	.zero		1
	.zero		1


	//----- nvinfo : EIATTR_EXIT_INSTR_OFFSETS
	.align		4
        /*0068*/ 	.byte	0x04, 0x1c
        /*006a*/ 	.short	(.L_117 - .L_116)


	//   ....[0]....
.L_116:
        /*006c*/ 	.word	0x000000c0


	//   ....[1]....
        /*0070*/ 	.word	0x00000190


	//----- nvinfo : EIATTR_CBANK_PARAM_SIZE
	.align		4
.L_117:
        /*0074*/ 	.byte	0x03, 0x19
        /*0076*/ 	.short	0x0020


	//----- nvinfo : EIATTR_PARAM_CBANK
	.align		4
        /*0078*/ 	.byte	0x04, 0x0a
        /*007a*/ 	.short	(.L_119 - .L_118)
	.align		4
.L_118:
        /*007c*/ 	.word	index@(.nv.constant0._Z9MatEleMulPfS_S_ii)
        /*0080*/ 	.short	0x0380
        /*0082*/ 	.short	0x0020


	//----- nvinfo : EIATTR_SW_WAR
	.align		4
.L_119:
        /*0084*/ 	.byte	0x04, 0x36
        /*0086*/ 	.short	(.L_121 - .L_120)
.L_120:
        /*0088*/ 	.word	0x00000008
.L_121:


//--------------------- .nv.callgraph             --------------------------
	.section	.nv.callgraph,"",@"SHT_CUDA_CALLGRAPH"
	.align	4
	.sectionentsize	8
	.align		4
        /*0000*/ 	.word	0x00000000
	.align		4
        /*0004*/ 	.word	0xffffffff
	.align		4
        /*0008*/ 	.word	0x00000000
	.align		4
        /*000c*/ 	.word	0xfffffffe
	.align		4
        /*0010*/ 	.word	0x00000000
	.align		4
        /*0014*/ 	.word	0xfffffffd
	.align		4
        /*0018*/ 	.word	0x00000000
	.align		4
        /*001c*/ 	.word	0xfffffffc


//--------------------- .text._Z12MatEleDividePfS_S_ii --------------------------
	.section	.text._Z12MatEleDividePfS_S_ii,"ax",@progbits
	.align	128
        .global         _Z12MatEleDividePfS_S_ii
        .type           _Z12MatEleDividePfS_S_ii,@function
        .size           _Z12MatEleDividePfS_S_ii,(.L_x_18 - _Z12MatEleDividePfS_S_ii)
        .other          _Z12MatEleDividePfS_S_ii,@"STO_CUDA_ENTRY STV_DEFAULT"
_Z12MatEleDividePfS_S_ii:
.text._Z12MatEleDividePfS_S_ii:
[----:B------:R-:W-:Y:S01]  /*0000*/  LDC R1, c[0x0][0x37c] ;  /* 0x0000df00ff017b82 */ /* 0x000fe20000000800 */
[----:B------:R-:W0:Y:S01]  /*0010*/  S2R R3, SR_TID.Y ;  /* 0x0000000000037919 */ /* 0x000e220000002200 */
[----:B------:R-:W1:Y:S01]  /*0020*/  LDCU UR4, c[0x0][0x360] ;  /* 0x00006c00ff0477ac */ /* 0x000e620008000800 */
[----:B------:R-:W0:Y:S01]  /*0030*/  S2R R0, SR_CTAID.Y ;  /* 0x0000000000007919 */ /* 0x000e220000002600 */
[----:B------:R-:W0:Y:S01]  /*0040*/  LDCU UR5, c[0x0][0x364] ;  /* 0x00006c80ff0577ac */ /* 0x000e220008000800 */
[----:B------:R-:W1:Y:S01]  /*0050*/  S2R R2, SR_TID.X ;  /* 0x0000000000027919 */ /* 0x000e620000002100 */
[----:B------:R-:W2:Y:S01]  /*0060*/  LDCU.64 UR6, c[0x0][0x398] ;  /* 0x00007300ff0677ac */ /* 0x000ea20008000a00 */
[----:B------:R-:W1:Y:S01]  /*0070*/  S2R R5, SR_CTAID.X ;  /* 0x0000000000057919 */ /* 0x000e620000002500 */
[----:B0-----:R-:W-:-:S05]  /*0080*/  IMAD R3, R0, UR5, R3 ;  /* 0x0000000500037c24 */ /* 0x001fca000f8e0203 */
[----:B--2---:R-:W-:Y:S01]  /*0090*/  ISETP.GE.AND P0, PT, R3, UR7, PT ;  /* 0x0000000703007c0c */ /* 0x004fe2000bf06270 */
[----:B-1----:R-:W-:-:S05]  /*00a0*/  IMAD R2, R5, UR4, R2 ;  /* 0x0000000405027c24 */ /* 0x002fca000f8e0202 */
[----:B------:R-:W-:-:S13]  /*00b0*/  ISETP.GE.OR P0, PT, R2, UR6, P0 ;  /* 0x0000000602007c0c */ /* 0x000fda0008706670 */
[----:B------:R-:W-:Y:S05]  /*00c0*/  @P0 EXIT ;  /* 0x000000000000094d */ /* 0x000fea0003800000 */
[----:B------:R-:W0:Y:S01]  /*00d0*/  LDC.64 R6, c[0x0][0x388] ;  /* 0x0000e200ff067b82 */ /* 0x000e220000000a00 */
[----:B------:R-:W1:Y:S01]  /*00e0*/  LDCU.64 UR4, c[0x0][0x358] ;  /* 0x00006b00ff0477ac */ /* 0x000e620008000a00 */
[----:B------:R-:W-:-:S06]  /*00f0*/  IMAD R2, R3, UR6, R2 ;  /* 0x0000000603027c24 */ /* 0x000fcc000f8e0202 */
[----:B------:R-:W2:Y:S01]  /*0100*/  LDC.64 R4, c[0x0][0x380] ;  /* 0x0000e000ff047b82 */ /* 0x000ea20000000a00 */
[----:B0-----:R-:W-:-:S05]  /*0110*/  IMAD.WIDE R6, R2, 0x4, R6 ;  /* 0x0000000402067825 */ /* 0x001fca00078e0206 */
[----:B-1----:R-:W3:Y:S01]  /*0120*/  LDG.E R3, desc[UR4][R6.64] ;  /* 0x0000000406037981 */ /* 0x002ee2000c1e1900 */
[----:B--2---:R-:W-:-:S05]  /*0130*/  IMAD.WIDE R4, R2, 0x4, R4 ;  /* 0x0000000402047825 */ /* 0x004fca00078e0204 */
[----:B------:R-:W2:Y:S01]  /*0140*/  LDG.E R0, desc[UR4][R4.64] ;  /* 0x0000000404007981 */ /* 0x000ea2000c1e1900 */
[----:B------:R-:W-:Y:S01]  /*0150*/  BSSY.RECONVERGENT B0, `(.L_x_0) ;  /* 0x000000c000007945 */ /* 0x000fe20003800200 */
[----:B---3--:R-:W0:Y:S08]  /*0160*/  MUFU.RCP R8, R3 ;  /* 0x0000000300087308 */ /* 0x008e300000001000 */
[----:B--2---:R-:W1:Y:S01]  /*0170*/  FCHK P0, R0, R3 ;  /* 0x0000000300007302 */ /* 0x004e620000000000 */
[----:B0-----:R-:W-:-:S04]  /*0180*/  FFMA R9, -R3, R8, 1 ;  /* 0x3f80000003097423 */ /* 0x001fc80000000108 */
[----:B------:R-:W-:-:S04]  /*0190*/  FFMA R9, R8, R9, R8 ;  /* 0x0000000908097223 */ /* 0x000fc80000000008 */
[----:B------:R-:W-:-:S04]  /*01a0*/  FFMA R8, R0, R9, RZ ;  /* 0x0000000900087223 */ /* 0x000fc800000000ff */
[----:B------:R-:W-:-:S04]  /*01b0*/  FFMA R10, -R3, R8, R0 ;  /* 0x00000008030a7223 */ /* 0x000fc80000000100 */
[----:B------:R-:W-:Y:S01]  /*01c0*/  FFMA R9, R9, R10, R8 ;  /* 0x0000000a09097223 */ /* 0x000fe20000000008 */
[----:B-1----:R-:W-:Y:S06]  /*01d0*/  @!P0 BRA `(.L_x_1) ;  /* 0x00000000000c8947 */ /* 0x002fec0003800000 */
[----:B------:R-:W-:-:S07]  /*01e0*/  MOV R4, 0x200 ;  /* 0x0000020000047802 */ /* 0x000fce0000000f00 */
[----:B------:R-:W-:Y:S05]  /*01f0*/  CALL.REL.NOINC `($__internal_0_$__cuda_sm3x_div_rn_noftz_f32_slowpath) ;  /* 0x0000000000187944 */ /* 0x000fea0003c00000 */
[----:B------:R-:W-:-:S07]  /*0200*/  IMAD.MOV.U32 R9, RZ, RZ, R0 ;  /* 0x000000ffff097224 */ /* 0x000fce00078e0000 */
.L_x_1:
[----:B------:R-:W-:Y:S05]  /*0210*/  BSYNC.RECONVERGENT B0 ;  /* 0x0000000000007941 */ /* 0x000fea0003800200 */
.L_x_0:
[----:B------:R-:W0:Y:S02]  /*0220*/  LDC.64 R4, c[0x0][0x390] ;  /* 0x0000e400ff047b82 */ /* 0x000e240000000a00 */
[----:B0-----:R-:W-:-:S05]  /*0230*/  IMAD.WIDE R2, R2, 0x4, R4 ;  /* 0x0000000402027825 */ /* 0x001fca00078e0204 */
[----:B------:R-:W-:Y:S01]  /*0240*/  STG.E desc[UR4][R2.64], R9 ;  /* 0x0000000902007986 */ /* 0x000fe2000c101904 */
[----:B------:R-:W-:Y:S05]  /*0250*/  EXIT ;  /* 0x000000000000794d */ /* 0x000fea0003800000 */
        .weak           $__internal_0_$__cuda_sm3x_div_rn_noftz_f32_slowpath
        .type           $__internal_0_$__cuda_sm3x_div_rn_noftz_f32_slowpath,@function
        .size           $__internal_0_$__cuda_sm3x_div_rn_noftz_f32_slowpath,(.L_x_18 - $__internal_0_$__cuda_sm3x_div_rn_noftz_f32_slowpath)
$__internal_0_$__cuda_sm3x_div_rn_noftz_f32_slowpath:
[--C-:B------:R-:W-:Y:S01]  /*0260*/  SHF.R.U32.HI R6, RZ, 0x17, R3.reuse ;  /* 0x00000017ff067819 */ /* 0x100fe20000011603 */
[----:B------:R-:W-:Y:S01]  /*0270*/  BSSY.RECONVERGENT B1, `(.L_x_2) ;  /* 0x0000064000017945 */ /* 0x000fe20003800200 */
[--C-:B------:R-:W-:Y:S01]  /*0280*/  SHF.R.U32.HI R5, RZ, 0x17, R0.reuse ;  /* 0x00000017ff057819 */ /* 0x100fe20000011600 */
[----:B------:R-:W-:Y:S01]  /*0290*/  IMAD.MOV.U32 R7, RZ, RZ, R0 ;  /* 0x000000ffff077224 */ /* 0x000fe200078e0000 */
[----:B------:R-:W-:Y:S01]  /*02a0*/  LOP3.LUT R6, R6, 0xff, RZ, 0xc0, !PT ;  /* 0x000000ff06067812 */ /* 0x000fe200078ec0ff */
[----:B------:R-:W-:Y:S01]  /*02b0*/  IMAD.MOV.U32 R8, RZ, RZ, R3 ;  /* 0x000000ffff087224 */ /* 0x000fe200078e0003 */
[----:B------:R-:W-:-:S03]  /*02c0*/  LOP3.LUT R5, R5, 0xff, RZ, 0xc0, !PT ;  /* 0x000000ff05057812 */ /* 0x000fc600078ec0ff */
[----:B------:R-:W-:Y:S02]  /*02d0*/  VIADD R11, R6, 0xffffffff ;  /* 0xffffffff060b7836 */ /* 0x000fe40000000000 */
[----:B------:R-:W-:-:S03]  /*02e0*/  VIADD R10, R5, 0xffffffff ;  /* 0xffffffff050a7836 */ /* 0x000fc60000000000 */
[----:B------:R-:W-:-:S04]  /*02f0*/  ISETP.GT.U32.AND P0, PT, R11, 0xfd, PT ;  /* 0x000000fd0b00780c */ /* 0x000fc80003f04070 */
[----:B------:R-:W-:-:S13]  /*0300*/  ISETP.GT.U32.OR P0, PT, R10, 0xfd, P0 ;  /* 0x000000fd0a00780c */ /* 0x000fda0000704470 */
[----:B------:R-:W-:Y:S01]  /*0310*/  @!P0 IMAD.MOV.U32 R9, RZ, RZ, RZ ;  /* 0x000000ffff098224 */ /* 0x000fe200078e00ff */
[----:B------:R-:W-:Y:S06]  /*0320*/  @!P0 BRA `(.L_x_3) ;  /* 0x00000000005c8947 */ /* 0x000fec0003800000 */
[----:B------:R-:W-:Y:S02]  /*0330*/  FSETP.GTU.FTZ.AND P0, PT, |R0|, +INF , PT ;  /* 0x7f8000000000780b */ /* 0x000fe40003f1c200 */
[----:B------:R-:W-:-:S04]  /*0340*/  FSETP.GTU.FTZ.AND P1, PT, |R3|, +INF , PT ;  /* 0x7f8000000300780b */ /* 0x000fc80003f3c200 */
[----:B------:R-:W-:-:S13]  /*0350*/  PLOP3.LUT P0, PT, P0, P1, PT, 0xf8, 0x8f ;  /* 0x00000000008f781c */ /* 0x000fda0000703f70 */
[----:B------:R-:W-:Y:S05]  /*0360*/  @P0 BRA `(.L_x_4) ;  /* 0x00000004004c0947 */ /* 0x000fea0003800000 */
[----:B------:R-:W-:-:S13]  /*0370*/  LOP3.LUT P0, RZ, R8, 0x7fffffff, R7, 0xc8, !PT ;  /* 0x7fffffff08ff7812 */ /* 0x000fda000780c807 */
[----:B------:R-:W-:Y:S05]  /*0380*/  @!P0 BRA `(.L_x_5) ;  /* 0x00000004003c8947 */ /* 0x000fea0003800000 */
[C---:B------:R-:W-:Y:S02]  /*0390*/  FSETP.NEU.FTZ.AND P2, PT, |R0|.reuse, +INF , PT ;  /* 0x7f8000000000780b */ /* 0x040fe40003f5d200 */
[----:B------:R-:W-:Y:S02]  /*03a0*/  FSETP.NEU.FTZ.AND P1, PT, |R3|, +INF , PT ;  /* 0x7f8000000300780b */ /* 0x000fe40003f3d200 */
[----:B------:R-:W-:-:S11]  /*03b0*/  FSETP.NEU.FTZ.AND P0, PT, |R0|, +INF , PT ;  /* 0x7f8000000000780b */ /* 0x000fd60003f1d200 */
[----:B------:R-:W-:Y:S05]  /*03c0*/  @!P1 BRA !P2, `(.L_x_5) ;  /* 0x00000004002c9947 */ /* 0x000fea0005000000 */
[----:B------:R-:W-:-:S04]  /*03d0*/  LOP3.LUT P2, RZ, R7, 0x7fffffff, RZ, 0xc0, !PT ;  /* 0x7fffffff07ff7812 */ /* 0x000fc8000784c0ff */
[----:B------:R-:W-:-:S13]  /*03e0*/  PLOP3.LUT P1, PT, P1, P2, PT, 0x2f, 0xf2 ;  /* 0x0000000000f2781c */ /* 0x000fda0000f24577 */
[----:B------:R-:W-:Y:S05]  /*03f0*/  @P1 BRA `(.L_x_6) ;  /* 0x0000000400181947 */ /* 0x000fea0003800000 */
[----:B------:R-:W-:-:S04]  /*0400*/  LOP3.LUT P1, RZ, R8, 0x7fffffff, RZ, 0xc0, !PT ;  /* 0x7fffffff08ff7812 */ /* 0x000fc8000782c0ff */
[----:B------:R-:W-:-:S13]  /*0410*/  PLOP3.LUT P0, PT, P0, P1, PT, 0x2f, 0xf2 ;  /* 0x0000000000f2781c */ /* 0x000fda0000702577 */
[----:B------:R-:W-:Y:S05]  /*0420*/  @P0 BRA `(.L_x_7) ;  /* 0x0000000400000947 */ /* 0x000fea0003800000 */
[----:B------:R-:W-:Y:S02]  /*0430*/  ISETP.GE.AND P0, PT, R10, RZ, PT ;  /* 0x000000ff0a00720c */ /* 0x000fe40003f06270 */
[----:B------:R-:W-:-:S11]  /*0440*/  ISETP.GE.AND P1, PT, R11, RZ, PT ;  /* 0x000000ff0b00720c */ /* 0x000fd60003f26270 */
[----:B------:R-:W-:Y:S02]  /*0450*/  @P0 IMAD.MOV.U32 R9, RZ, RZ, RZ ;  /* 0x000000ffff090224 */ /* 0x000fe400078e00ff */
[----:B------:R-:W-:Y:S01]  /*0460*/  @!P0 FFMA R7, R0, 1.84467440737095516160e+19, RZ ;  /* 0x5f80000000078823 */ /* 0x000fe200000000ff */
[----:B------:R-:W-:Y:S02]  /*0470*/  @!P0 IMAD.MOV.U32 R9, RZ, RZ, -0x40 ;  /* 0xffffffc0ff098424 */ /* 0x000fe400078e00ff */
[----:B------:R-:W-:Y:S02]  /*0480*/  @!P1 FFMA R8, R3, 1.84467440737095516160e+19, RZ ;  /* 0x5f80000003089823 */ /* 0x000fe400000000ff */
[----:B------:R-:W-:-:S07]  /*0490*/  @!P1 VIADD R9, R9, 0x40 ;  /* 0x0000004009099836 */ /* 0x000fce0000000000 */
.L_x_3:
[----:B------:R-:W-:Y:S01]  /*04a0*/  LEA R3, R6, 0xc0800000, 0x17 ;  /* 0xc080000006037811 */ /* 0x000fe200078eb8ff */
[----:B------:R-:W-:Y:S01]  /*04b0*/  VIADD R5, R5, 0xffffff81 ;  /* 0xffffff8105057836 */ /* 0x000fe20000000000 */
[----:B------:R-:W-:Y:S03]  /*04c0*/  BSSY.RECONVERGENT B2, `(.L_x_8) ;  /* 0x0000035000027945 */ /* 0x000fe60003800200 */
[----:B------:R-:W-:Y:S01]  /*04d0*/  IMAD.IADD R3, R8, 0x1, -R3 ;  /* 0x0000000108037824 */ /* 0x000fe200078e0a03 */
[C---:B------:R-:W-:Y:S01]  /*04e0*/  IADD3 R6, PT, PT, R5.reuse, 0x7f, -R6 ;  /* 0x0000007f05067810 */ /* 0x040fe20007ffe806 */
[----:B------:R-:W-:Y:S02]  /*04f0*/  IMAD R0, R5, -0x800000, R7 ;  /* 0xff80000005007824 */ /* 0x000fe400078e0207 */
[----:B------:R-:W0:Y:S01]  /*0500*/  MUFU.RCP R8, R3 ;  /* 0x0000000300087308 */ /* 0x000e220000001000 */
[----:B------:R-:W-:Y:S01]  /*0510*/  FADD.FTZ R11, -R3, -RZ ;  /* 0x800000ff030b7221 */ /* 0x000fe20000010100 */
[----:B------:R-:W-:-:S03]  /*0520*/  IMAD.IADD R6, R6, 0x1, R9 ;  /* 0x0000000106067824 */ /* 0x000fc600078e0209 */
[----:B0-----:R-:W-:-:S04]  /*0530*/  FFMA R13, R8, R11, 1 ;  /* 0x3f800000080d7423 */ /* 0x001fc8000000000b */
[----:B------:R-:W-:-:S04]  /*0540*/  FFMA R10, R8, R13, R8 ;  /* 0x0000000d080a7223 */ /* 0x000fc80000000008 */
[----:B------:R-:W-:-:S04]  /*0550*/  FFMA R7, R0, R10, RZ ;  /* 0x0000000a00077223 */ /* 0x000fc800000000ff */
[----:B------:R-:W-:-:S04]  /*0560*/  FFMA R8, R11, R7, R0 ;  /* 0x000000070b087223 */ /* 0x000fc80000000000 */
[----:B------:R-:W-:-:S04]  /*0570*/  FFMA R7, R10, R8, R7 ;  /* 0x000000080a077223 */ /* 0x000fc80000000007 */
[----:B------:R-:W-:-:S04]  /*0580*/  FFMA R8, R11, R7, R0 ;  /* 0x000000070b087223 */ /* 0x000fc80000000000 */
[----:B------:R-:W-:-:S05]  /*0590*/  FFMA R0, R10, R8, R7 ;  /* 0x000000080a007223 */ /* 0x000fca0000000007 */
[----:B------:R-:W-:-:S04]  /*05a0*/  SHF.R.U32.HI R3, RZ, 0x17, R0 ;  /* 0x00000017ff037819 */ /* 0x000fc80000011600 */
[----:B------:R-:W-:-:S05]  /*05b0*/  LOP3.LUT R3, R3, 0xff, RZ, 0xc0, !PT ;  /* 0x000000ff03037812 */ /* 0x000fca00078ec0ff */
[----:B------:R-:W-:-:S04]  /*05c0*/  IMAD.IADD R9, R3, 0x1, R6 ;  /* 0x0000000103097824 */ /* 0x000fc800078e0206 */
[----:B------:R-:W-:-:S05]  /*05d0*/  VIADD R3, R9, 0xffffffff ;  /* 0xffffffff09037836 */ /* 0x000fca0000000000 */
[----:B------:R-:W-:-:S13]  /*05e0*/  ISETP.GE.U32.AND P0, PT, R3, 0xfe, PT ;  /* 0x000000fe0300780c */ /* 0x000fda0003f06070 */
[----:B------:R-:W-:Y:S05]  /*05f0*/  @!P0 BRA `(.L_x_9) ;  /* 0x0000000000808947 */ /* 0x000fea0003800000 */
[----:B------:R-:W-:-:S13]  /*0600*/  ISETP.GT.AND P0, PT, R9, 0xfe, PT ;  /* 0x000000fe0900780c */ /* 0x000fda0003f04270 */
[----:B------:R-:W-:Y:S05]  /*0610*/  @P0 BRA `(.L_x_10) ;  /* 0x00000000006c0947 */ /* 0x000fea0003800000 */
[----:B------:R-:W-:-:S13]  /*0620*/  ISETP.GE.AND P0, PT, R9, 0x1, PT ;  /* 0x000000010900780c */ /* 0x000fda0003f06270 */
[----:B------:R-:W-:Y:S05]  /*0630*/  @P0 BRA `(.L_x_11) ;  /* 0x0000000000740947 */ /* 0x000fea0003800000 */
[----:B------:R-:W-:Y:S02]  /*0640*/  ISETP.GE.AND P0, PT, R9, -0x18, PT ;  /* 0xffffffe80900780c */ /* 0x000fe40003f06270 */
[----:B------:R-:W-:-:S11]  /*0650*/  LOP3.LUT R0, R0, 0x80000000, RZ, 0xc0, !PT ;  /* 0x8000000000007812 */ /* 0x000fd600078ec0ff */
[----:B------:R-:W-:Y:S05]  /*0660*/  @!P0 BRA `(.L_x_11) ;  /* 0x0000000000688947 */ /* 0x000fea0003800000 */
[CCC-:B------:R-:W-:Y:S01]  /*0670*/  FFMA.RZ R3, R10.reuse, R8.reuse, R7.reuse ;  /* 0x000000080a037223 */ /* 0x1c0fe2000000c007 */
[CCC-:B------:R-:W-:Y:S01]  /*0680*/  FFMA.RM R6, R10.reuse, R8.reuse, R7.reuse ;  /* 0x000000080a067223 */ /* 0x1c0fe20000004007 */
[C---:B------:R-:W-:Y:S02]  /*0690*/  ISETP.NE.AND P2, PT, R9.reuse, RZ, PT ;  /* 0x000000ff0900720c */ /* 0x040fe40003f45270 */
[----:B------:R-:W-:Y:S02]  /*06a0*/  ISETP.NE.AND P1, PT, R9, RZ, PT ;  /* 0x000000ff0900720c */ /* 0x000fe40003f25270 */
[----:B------:R-:W-:Y:S01]  /*06b0*/  LOP3.LUT R5, R3, 0x7fffff, RZ, 0xc0, !PT ;  /* 0x007fffff03057812 */ /* 0x000fe200078ec0ff */
[----:B------:R-:W-:Y:S01]  /*06c0*/  FFMA.RP R3, R10, R8, R7 ;  /* 0x000000080a037223 */ /* 0x000fe20000008007 */
[----:B------:R-:W-:Y:S02]  /*06d0*/  VIADD R8, R9, 0x20 ;  /* 0x0000002009087836 */ /* 0x000fe40000000000 */
[----:B------:R-:W-:Y:S01]  /*06e0*/  LOP3.LUT R5, R5, 0x800000, RZ, 0xfc, !PT ;  /* 0x0080000005057812 */ /* 0x000fe200078efcff */
[----:B------:R-:W-:Y:S01]  /*06f0*/  IMAD.MOV R7, RZ, RZ, -R9 ;  /* 0x000000ffff077224 */ /* 0x000fe200078e0a09 */
[----:B------:R-:W-:-:S02]  /*0700*/  FSETP.NEU.FTZ.AND P0, PT, R3, R6, PT ;  /* 0x000000060300720b */ /* 0x000fc40003f1d000 */
[----:B------:R-:W-:Y:S02]  /*0710*/  SHF.L.U32 R8, R5, R8, RZ ;  /* 0x0000000805087219 */ /* 0x000fe400000006ff */
[----:B------:R-:W-:Y:S02]  /*0720*/  SEL R6, R7, RZ, P2 ;  /* 0x000000ff07067207 */ /* 0x000fe40001000000 */
[----:B------:R-:W-:Y:S02]  /*0730*/  ISETP.NE.AND P1, PT, R8, RZ, P1 ;  /* 0x000000ff0800720c */ /* 0x000fe40000f25270 */
[----:B------:R-:W-:Y:S02]  /*0740*/  SHF.R.U32.HI R6, RZ, R6, R5 ;  /* 0x00000006ff067219 */ /* 0x000fe40000011605 */
[----:B------:R-:W-:Y:S02]  /*0750*/  PLOP3.LUT P0, PT, P0, P1, PT, 0xf8, 0x8f ;  /* 0x00000000008f781c */ /* 0x000fe40000703f70 */
[----:B------:R-:W-:-:S02]  /*0760*/  SHF.R.U32.HI R8, RZ, 0x1, R6 ;  /* 0x00000001ff087819 */ /* 0x000fc40000011606 */
[----:B------:R-:W-:-:S04]  /*0770*/  SEL R3, RZ, 0x1, !P0 ;  /* 0x00000001ff037807 */ /* 0x000fc80004000000 */
[----:B------:R-:W-:-:S04]  /*0780*/  LOP3.LUT R3, R3, 0x1, R8, 0xf8, !PT ;  /* 0x0000000103037812 */ /* 0x000fc800078ef808 */
[----:B------:R-:W-:-:S05]  /*0790*/  LOP3.LUT R3, R3, R6, RZ, 0xc0, !PT ;  /* 0x0000000603037212 */ /* 0x000fca00078ec0ff */
[----:B------:R-:W-:-:S05]  /*07a0*/  IMAD.IADD R3, R8, 0x1, R3 ;  /* 0x0000000108037824 */ /* 0x000fca00078e0203 */
[----:B------:R-:W-:Y:S01]  /*07b0*/  LOP3.LUT R0, R3, R0, RZ, 0xfc, !PT ;  /* 0x0000000003007212 */ /* 0x000fe200078efcff */
[----:B------:R-:W-:Y:S06]  /*07c0*/  BRA `(.L_x_11) ;  /* 0x0000000000107947 */ /* 0x000fec0003800000 */
.L_x_10:
[----:B------:R-:W-:-:S04]  /*07d0*/  LOP3.LUT R0, R0, 0x80000000, RZ, 0xc0, !PT ;  /* 0x8000000000007812 */ /* 0x000fc800078ec0ff */
[----:B------:R-:W-:Y:S01]  /*07e0*/  LOP3.LUT R0, R0, 0x7f800000, RZ, 0xfc, !PT ;  /* 0x7f80000000007812 */ /* 0x000fe200078efcff */
[----:B------:R-:W-:Y:S06]  /*07f0*/  BRA `(.L_x_11) ;  /* 0x0000000000047947 */ /* 0x000fec0003800000 */
.L_x_9:
[----:B------:R-:W-:-:S07]  /*0800*/  IMAD R0, R6, 0x800000, R0 ;  /* 0x0080000006007824 */ /* 0x000fce00078e0200 */
.L_x_11:
[----:B------:R-:W-:Y:S05]  /*0810*/  BSYNC.RECONVERGENT B2 ;  /* 0x0000000000027941 */ /* 0x000fea0003800200 */
.L_x_8:
[----:B------:R-:W-:Y:S05]  /*0820*/  BRA `(.L_x_12) ;  /* 0x0000000000207947 */ /* 0x000fea0003800000 */
.L_x_7:
[----:B------:R-:W-:-:S04]  /*0830*/  LOP3.LUT R0, R8, 0x80000000, R7, 0x48, !PT ;  /* 0x8000000008007812 */ /* 0x000fc800078e4807 */
[----:B------:R-:W-:Y:S01]  /*0840*/  LOP3.LUT R0, R0, 0x7f800000, RZ, 0xfc, !PT ;  /* 0x7f80000000007812 */ /* 0x000fe200078efcff */
[----:B------:R-:W-:Y:S06]  /*0850*/  BRA `(.L_x_12) ;  /* 0x0000000000147947 */ /* 0x000fec0003800000 */
.L_x_6:
[----:B------:R-:W-:Y:S01]  /*0860*/  LOP3.LUT R0, R8, 0x80000000, R7, 0x48, !PT ;  /* 0x8000000008007812 */ /* 0x000fe200078e4807 */
[----:B------:R-:W-:Y:S06]  /*0870*/  BRA `(.L_x_12) ;  /* 0x00000000000c7947 */ /* 0x000fec0003800000 */
.L_x_5:
[----:B------:R-:W0:Y:S01]  /*0880*/  MUFU.RSQ R0, -QNAN ;  /* 0xffc0000000007908 */ /* 0x000e220000001400 */
[----:B------:R-:W-:Y:S05]  /*0890*/  BRA `(.L_x_12) ;  /* 0x0000000000047947 */ /* 0x000fea0003800000 */
.L_x_4:
[----:B------:R-:W-:-:S07]  /*08a0*/  FADD.FTZ R0, R0, R3 ;  /* 0x0000000300007221 */ /* 0x000fce0000010000 */
.L_x_12:
[----:B------:R-:W-:Y:S05]  /*08b0*/  BSYNC.RECONVERGENT B1 ;  /* 0x0000000000017941 */ /* 0x000fea0003800200 */
.L_x_2:
[----:B------:R-:W-:-:S04]  /*08c0*/  IMAD.MOV.U32 R5, RZ, RZ, 0x0 ;  /* 0x00000000ff057424 */ /* 0x000fc800078e00ff */
[----:B0-----:R-:W-:Y:S05]  /*08d0*/  RET.REL.NODEC R4 `(_Z12MatEleDividePfS_S_ii) ;  /* 0xfffffff404c87950 */ /* 0x001fea0003c3ffff */
.L_x_13:
[----:B------:R-:W-:-:S00]  /*08e0*/  BRA `(.L_x_13) ;  /* 0xfffffffc00fc7947 */ /* 0x000fc0000383ffff */
[----:B------:R-:W-:-:S00]  /*08f0*/  NOP ;  /* 0x0000000000007918 */ /* 0x000fc00000000000 */
        /* <DEDUP_REMOVED lines=8> */
.L_x_18:


//--------------------- .text._Z12MatEleSquarePfS_ii --------------------------
	.section	.text._Z12MatEleSquarePfS_ii,"ax",@progbits
	.align	128
        .global         _Z12MatEleSquarePfS_ii
        .type           _Z12MatEleSquarePfS_ii,@function
        .size           _Z12MatEleSquarePfS_ii,(.L_x_20 - _Z12MatEleSquarePfS_ii)
        .other          _Z12MatEleSquarePfS_ii,@"STO_CUDA_ENTRY STV_DEFAULT"
_Z12MatEleSquarePfS_ii:
.text._Z12MatEleSquarePfS_ii:
        /* <DEDUP_REMOVED lines=17> */
[----:B0-----:R-:W-:-:S06]  /*0110*/  IMAD.WIDE R2, R7, 0x4, R2 ;  /* 0x0000000407027825 */ /* 0x001fcc00078e0202 */
[----:B-1----:R-:W3:Y:S01]  /*0120*/  LDG.E R2, desc[UR4][R2.64] ;  /* 0x0000000402027981 */ /* 0x002ee2000c1e1900 */
[----:B--2---:R-:W-:-:S04]  /*0130*/  IMAD.WIDE R4, R7, 0x4, R4 ;  /* 0x0000000407047825 */ /* 0x004fc800078e0204 */
[----:B---3--:R-:W-:-:S05]  /*0140*/  FMUL R7, R2, R2 ;  /* 0x0000000202077220 */ /* 0x008fca0000400000 */
[----:B------:R-:W-:Y:S01]  /*0150*/  STG.E desc[UR4][R4.64], R7 ;  /* 0x0000000704007986 */ /* 0x000fe2000c101904 */
[----:B------:R-:W-:Y:S05]  /*0160*/  EXIT ;  /* 0x000000000000794d */ /* 0x000fea0003800000 */
.L_x_14:
        /* <DEDUP_REMOVED lines=9> */
.L_x_20:


//--------------------- .text._Z14MatEleSubtractPfS_S_ii --------------------------
	.section	.text._Z14MatEleSubtractPfS_S_ii,"ax",@progbits
	.align	128
        .global         _Z14MatEleSubtractPfS_S_ii
        .type           _Z14MatEleSubtractPfS_S_ii,@function
        .size           _Z14MatEleSubtractPfS_S_ii,(.L_x_21 - _Z14MatEleSubtractPfS_S_ii)
        .other          _Z14MatEleSubtractPfS_S_ii,@"STO_CUDA_ENTRY STV_DEFAULT"
_Z14MatEleSubtractPfS_S_ii:
.text._Z14MatEleSubtractPfS_S_ii:
        /* <DEDUP_REMOVED lines=16> */
[----:B------:R-:W2:Y:S08]  /*0100*/  LDC.64 R4, c[0x0][0x388] ;  /* 0x0000e200ff047b82 */ /* 0x000eb00000000a00 */
[----:B------:R-:W3:Y:S01]  /*0110*/  LDC.64 R6, c[0x0][0x390] ;  /* 0x0000e400ff067b82 */ /* 0x000ee20000000a00 */
[----:B0-----:R-:W-:-:S06]  /*0120*/  IMAD.WIDE R2, R9, 0x4, R2 ;  /* 0x0000000409027825 */ /* 0x001fcc00078e0202 */
[----:B-1----:R-:W4:Y:S01]  /*0130*/  LDG.E R2, desc[UR4][R2.64] ;  /* 0x0000000402027981 */ /* 0x002f22000c1e1900 */
[----:B--2---:R-:W-:-:S06]  /*0140*/  IMAD.WIDE R4, R9, 0x4, R4 ;  /* 0x0000000409047825 */ /* 0x004fcc00078e0204 */
[----:B------:R-:W4:Y:S01]  /*0150*/  LDG.E R5, desc[UR4][R4.64] ;  /* 0x0000000404057981 */ /* 0x000f22000c1e1900 */
[----:B---3--:R-:W-:-:S04]  /*0160*/  IMAD.WIDE R6, R9, 0x4, R6 ;  /* 0x0000000409067825 */ /* 0x008fc800078e0206 */
[----:B----4-:R-:W-:-:S05]  /*0170*/  FADD R9, R2, -R5 ;  /* 0x8000000502097221 */ /* 0x010fca0000000000 */
[----:B------:R-:W-:Y:S01]  /*0180*/  STG.E desc[UR4][R6.64], R9 ;  /* 0x0000000906007986 */ /* 0x000fe2000c101904 */
[----:B------:R-:W-:Y:S05]  /*0190*/  EXIT ;  /* 0x000000000000794d */ /* 0x000fea0003800000 */
.L_x_15:
        /* <DEDUP_REMOVED lines=14> */
.L_x_21:


//--------------------- .text._Z9MatEleAddPfS_S_ii --------------------------
	.section	.text._Z9MatEleAddPfS_S_ii,"ax",@progbits
	.align	128
        .global         _Z9MatEleAddPfS_S_ii
        .type           _Z9MatEleAddPfS_S_ii,@function
        .size           _Z9MatEleAddPfS_S_ii,(.L_x_22 - _Z9MatEleAddPfS_S_ii)
        .other          _Z9MatEleAddPfS_S_ii,@"STO_CUDA_ENTRY STV_DEFAULT"
_Z9MatEleAddPfS_S_ii:
.text._Z9MatEleAddPfS_S_ii:
        /* <DEDUP_REMOVED lines=23> */
[----:B----4-:R-:W-:-:S05]  /*0170*/  FADD R9, R2, R5 ;  /* 0x0000000502097221 */ /* 0x010fca0000000000 */
[----:B------:R-:W-:Y:S01]  /*0180*/  STG.E desc[UR4][R6.64], R9 ;  /* 0x0000000906007986 */ /* 0x000fe2000c101904 */
[----:B------:R-:W-:Y:S05]  /*0190*/  EXIT ;  /* 0x000000000000794d */ /* 0x000fea0003800000 */
.L_x_16:
        /* <DEDUP_REMOVED lines=14> */
.L_x_22:


//--------------------- .text._Z9MatEleMulPfS_S_ii --------------------------
	.section	.text._Z9MatEleMulPfS_S_ii,"ax",@progbits
	.align	128
        .global         _Z9MatEleMulPfS_S_ii
        .type           _Z9MatEleMulPfS_S_ii,@function
        .size           _Z9MatEleMulPfS_S_ii,(.L_x_23 - _Z9MatEleMulPfS_S_ii)
        .other          _Z9MatEleMulPfS_S_ii,@"STO_CUDA_ENTRY STV_DEFAULT"
_Z9MatEleMulPfS_S_ii:
.text._Z9MatEleMulPfS_S_ii:
        /* <DEDUP_REMOVED lines=23> */
[----:B----4-:R-:W-:-:S05]  /*0170*/  FMUL R9, R2, R5 ;  /* 0x0000000502097220 */ /* 0x010fca0000400000 */
[----:B------:R-:W-:Y:S01]  /*0180*/  STG.E desc[UR4][R6.64], R9 ;  /* 0x0000000906007986 */ /* 0x000fe2000c101904 */
[----:B------:R-:W-:Y:S05]  /*0190*/  EXIT ;  /* 0x000000000000794d */ /* 0x000fea0003800000 */
.L_x_17:
        /* <DEDUP_REMOVED lines=14> */
.L_x_23:


//--------------------- .nv.shared.reserved.0     --------------------------
	.section	.nv.shared.reserved.0,"aw",@nobits
	.weak		__nv_reservedSMEM_offset_0_alias
	.size		__nv_reservedSMEM_offset_0_alias, 0, 64
	.other		__nv_reservedSMEM_offset_0_alias,@"STO_CUDA_RESERVED_SHARED STV_DEFAULT"
__nv_reservedSMEM_offset_0_alias:
	.zero		0
	.zero		64


//--------------------- .nv.constant0._Z12MatEleDividePfS_S_ii --------------------------
	.section	.nv.constant0._Z12MatEleDividePfS_S_ii,"a",@progbits
	.sectionflags	@""
	.align	4
.nv.constant0._Z12MatEleDividePfS_S_ii:
	.zero		928


//--------------------- .nv.constant0._Z12MatEleSquarePfS_ii --------------------------
	.section	.nv.constant0._Z12MatEleSquarePfS_ii,"a",@progbits
	.sectionflags	@""
	.align	4
.nv.constant0._Z12MatEleSquarePfS_ii:
	.zero		920


//--------------------- .nv.constant0._Z14MatEleSubtractPfS_S_ii --------------------------
	.section	.nv.constant0._Z14MatEleSubtractPfS_S_ii,"a",@progbits
	.sectionflags	@""
	.align	4
.nv.constant0._Z14MatEleSubtractPfS_S_ii:
	.zero		928


//--------------------- .nv.constant0._Z9MatEleAddPfS_S_ii --------------------------
	.section	.nv.constant0._Z9MatEleAddPfS_S_ii,"a",@progbits
	.sectionflags	@""
	.align	4
.nv.constant0._Z9MatEleAddPfS_S_ii:
	.zero		928


//--------------------- .nv.constant0._Z9MatEleMulPfS_S_ii --------------------------
	.section	.nv.constant0._Z9MatEleMulPfS_S_ii,"a",@progbits
	.sectionflags	@""
	.align	4
.nv.constant0._Z9MatEleMulPfS_S_ii:
	.zero		928


//--------------------- SYMBOLS --------------------------

	.type		.nv.reservedSmem.offset0,@object
	.size		.nv.reservedSmem.offset0,0x4
